//
// Generated by NVIDIA NVVM Compiler
//
// Compiler Build ID: CL-36424714
// Cuda compilation tools, release 13.0, V13.0.88
// Based on NVVM 20.0.0
//

.version 9.0
.target sm_100
.address_size 64

	// .globl	_Z7InitCCLPiS_ii

.visible .entry _Z7InitCCLPiS_ii(
	.param .u64 .ptr .align 1 _Z7InitCCLPiS_ii_param_0,
	.param .u64 .ptr .align 1 _Z7InitCCLPiS_ii_param_1,
	.param .u32 _Z7InitCCLPiS_ii_param_2,
	.param .u32 _Z7InitCCLPiS_ii_param_3
)
{
	.reg .pred 	%p<4>;
	.reg .b32 	%r<14>;
	.reg .b64 	%rd<8>;

	ld.param.u64 	%rd1, [_Z7InitCCLPiS_ii_param_0];
	ld.param.u64 	%rd2, [_Z7InitCCLPiS_ii_param_1];
	ld.param.u32 	%r3, [_Z7InitCCLPiS_ii_param_2];
	ld.param.u32 	%r4, [_Z7InitCCLPiS_ii_param_3];
	mov.u32 	%r6, %ctaid.x;
	mov.u32 	%r7, %ntid.x;
	mov.u32 	%r8, %tid.x;
	mad.lo.s32 	%r1, %r6, %r7, %r8;
	mov.u32 	%r9, %ctaid.y;
	mov.u32 	%r10, %ntid.y;
	mov.u32 	%r11, %tid.y;
	mad.lo.s32 	%r12, %r9, %r10, %r11;
	setp.ge.s32 	%p1, %r1, %r3;
	setp.ge.s32 	%p2, %r12, %r4;
	or.pred  	%p3, %p1, %p2;
	@%p3 bra 	$L__BB0_2;
	cvta.to.global.u64 	%rd3, %rd2;
	cvta.to.global.u64 	%rd4, %rd1;
	mad.lo.s32 	%r13, %r3, %r12, %r1;
	mul.wide.s32 	%rd5, %r13, 4;
	add.s64 	%rd6, %rd3, %rd5;
	st.global.u32 	[%rd6], %r13;
	add.s64 	%rd7, %rd4, %rd5;
	st.global.u32 	[%rd7], %r13;
$L__BB0_2:
	ret;

}


// ===== COMPILED SASS (sm_100) =====

	.target	sm_100

	.elftype	@"ET_EXEC"


//--------------------- .note.nv.tkinfo           --------------------------
	.section	.note.nv.tkinfo,"",@"SHT_NOTE"
	.sectionflags	@"SHF_NOTE_NV_TKINFO"
	.tkinfo
        /*0018*/ 	.word	0x00000002
        /*0030*/ 	.string	""
        /*0030*/ 	.string	"ptxas"
        /*0030*/ 	.string	"Cuda compilation tools, release 13.0, V13.0.88"
        /*0030*/ 	.string	"Build cuda_13.0.r13.0/compiler.36424714_0"
        /*0030*/ 	.string	"-arch sm_100 -m 64 "



//--------------------- .note.nv.cuinfo           --------------------------
	.section	.note.nv.cuinfo,"",@"SHT_NOTE"
	.sectionflags	@"SHF_NOTE_NV_CUINFO"
        /*0018*/ 	.short	0x0002
        /*001a*/ 	.short	0x0064
        /*001c*/ 	.short	0x0082
	.zero		2


//--------------------- .nv.info                  --------------------------
	.section	.nv.info,"",@"SHT_CUDA_INFO"
	.align	4


	//----- nvinfo : EIATTR_REGCOUNT
	.align		4
        /*0000*/ 	.byte	0x04, 0x2f
        /*0002*/ 	.short	(.L_1 - .L_0)
	.align		4
.L_0:
        /*0004*/ 	.word	index@(_Z7InitCCLPiS_ii)
        /*0008*/ 	.word	0x0000000a


	//----- nvinfo : EIATTR_FRAME_SIZE
	.align		4
.L_1:
        /*000c*/ 	.byte	0x04, 0x11
        /*000e*/ 	.short	(.L_3 - .L_2)
	.align		4
.L_2:
        /*0010*/ 	.word	index@(_Z7InitCCLPiS_ii)
        /*0014*/ 	.word	0x00000000


	//----- nvinfo : EIATTR_MIN_STACK_SIZE
	.align		4
.L_3:
        /*0018*/ 	.byte	0x04, 0x12
        /*001a*/ 	.short	(.L_5 - .L_4)
	.align		4
.L_4:
        /*001c*/ 	.word	index@(_Z7InitCCLPiS_ii)
        /*0020*/ 	.word	0x00000000
.L_5:


//--------------------- .nv.compat                --------------------------
	.section	.nv.compat,"",@"SHT_CUDA_COMPAT_INFO"
	.align	4
        /*0000*/ 	.byte	0x02, 0x09, 0x00, 0x00, 0x02, 0x02, 0x01, 0x00, 0x02, 0x05, 0x05, 0x00, 0x03, 0x07, 0x01, 0x01
        /*0010*/ 	.byte	0x02, 0x03, 0x00, 0x00, 0x02, 0x06, 0x01, 0x00, 0x04, 0x0b, 0x08, 0x00, 0x09, 0x00, 0x00, 0x00
        /*0020*/ 	.byte	0x00, 0x00, 0x00, 0x00


//--------------------- .nv.info._Z7InitCCLPiS_ii --------------------------
	.section	.nv.info._Z7InitCCLPiS_ii,"",@"SHT_CUDA_INFO"
	.sectionflags	@""
	.align	4


	//----- nvinfo : EIATTR_CUDA_API_VERSION
	.align		4
        /*0000*/ 	.byte	0x04, 0x37
        /*0002*/ 	.short	(.L_7 - .L_6)
.L_6:
        /*0004*/ 	.word	0x00000082


	//----- nvinfo : EIATTR_KPARAM_INFO
	.align		4
.L_7:
        /*0008*/ 	.byte	0x04, 0x17
        /*000a*/ 	.short	(.L_9 - .L_8)
.L_8:
        /*000c*/ 	.word	0x00000000
        /*0010*/ 	.short	0x0003
        /*0012*/ 	.short	0x0014
        /*0014*/ 	.byte	0x00, 0xf0, 0x11, 0x00


	//----- nvinfo : EIATTR_KPARAM_INFO
	.align		4
.L_9:
        /*0018*/ 	.byte	0x04, 0x17
        /*001a*/ 	.short	(.L_11 - .L_10)
.L_10:
        /*001c*/ 	.word	0x00000000
        /*0020*/ 	.short	0x0002
        /*0022*/ 	.short	0x0010
        /*0024*/ 	.byte	0x00, 0xf0, 0x11, 0x00


	//----- nvinfo : EIATTR_KPARAM_INFO
	.align		4
.L_11:
        /*0028*/ 	.byte	0x04, 0x17
        /*002a*/ 	.short	(.L_13 - .L_12)
.L_12:
        /*002c*/ 	.word	0x00000000
        /*0030*/ 	.short	0x0001
        /*0032*/ 	.short	0x0008
        /*0034*/ 	.byte	0x00, 0xf5, 0x21, 0x00


	//----- nvinfo : EIATTR_KPARAM_INFO
	.align		4
.L_13:
        /*0038*/ 	.byte	0x04, 0x17
        /*003a*/ 	.short	(.L_15 - .L_14)
.L_14:
        /*003c*/ 	.word	0x00000000
        /*0040*/ 	.short	0x0000
        /*0042*/ 	.short	0x0000
        /*0044*/ 	.byte	0x00, 0xf5, 0x21, 0x00


	//----- nvinfo : EIATTR_SPARSE_MMA_MASK
	.align		4
.L_15:
        /*0048*/ 	.byte	0x03, 0x50
        /*004a*/ 	.short	0x0000


	//----- nvinfo : EIATTR_MAXREG_COUNT
	.align		4
        /*004c*/ 	.byte	0x03, 0x1b
        /*004e*/ 	.short	0x00ff


	//----- nvinfo : EIATTR_MERCURY_ISA_VERSION
	.align		4
        /*0050*/ 	.byte	0x03, 0x5f
        /*0052*/ 	.short	0x0101


	//----- nvinfo : EIATTR_VRC_CTA_INIT_COUNT
	.align		4
        /*0054*/ 	.byte	0x02, 0x4a
	.zero		1
	.zero		1


	//----- nvinfo : EIATTR_EXIT_INSTR_OFFSETS
	.align		4
        /*0058*/ 	.byte	0x04, 0x1c
        /*005a*/ 	.short	(.L_17 - .L_16)


	//   ....[0]....
.L_16:
        /*005c*/ 	.word	0x000000c0


	//   ....[1]....
        /*0060*/ 	.word	0x00000150


	//----- nvinfo : EIATTR_CBANK_PARAM_SIZE
	.align		4
.L_17:
        /*0064*/ 	.byte	0x03, 0x19
        /*0066*/ 	.short	0x0018


	//----- nvinfo : EIATTR_PARAM_CBANK
	.align		4
        /*0068*/ 	.byte	0x04, 0x0a
        /*006a*/ 	.short	(.L_19 - .L_18)
	.align		4
.L_18:
        /*006c*/ 	.word	index@(.nv.constant0._Z7InitCCLPiS_ii)
        /*0070*/ 	.short	0x0380
        /*0072*/ 	.short	0x0018


	//----- nvinfo : EIATTR_SW_WAR
	.align		4
.L_19:
        /*0074*/ 	.byte	0x04, 0x36
        /*0076*/ 	.short	(.L_21 - .L_20)
.L_20:
        /*0078*/ 	.word	0x00000008
.L_21:


//--------------------- .nv.callgraph             --------------------------
	.section	.nv.callgraph,"",@"SHT_CUDA_CALLGRAPH"
	.align	4
	.sectionentsize	8
	.align		4
        /*0000*/ 	.word	0x00000000
	.align		4
        /*0004*/ 	.word	0xffffffff
	.align		4
        /*0008*/ 	.word	0x00000000
	.align		4
        /*000c*/ 	.word	0xfffffffe
	.align		4
        /*0010*/ 	.word	0x00000000
	.align		4
        /*0014*/ 	.word	0xfffffffd
	.align		4
        /*0018*/ 	.word	0x00000000
	.align		4
        /*001c*/ 	.word	0xfffffffc


//--------------------- .text._Z7InitCCLPiS_ii    --------------------------
	.section	.text._Z7InitCCLPiS_ii,"ax",@progbits
	.align	128
        .global         _Z7InitCCLPiS_ii
        .type           _Z7InitCCLPiS_ii,@function
        .size           _Z7InitCCLPiS_ii,(.L_x_1 - _Z7InitCCLPiS_ii)
        .other          _Z7InitCCLPiS_ii,@"STO_CUDA_ENTRY STV_DEFAULT"
_Z7InitCCLPiS_ii:
.text._Z7InitCCLPiS_ii:
[----:B------:R-:W-:Y:S01]  /*0000*/  LDC R1, c[0x0][0x37c] ;  /* 0x0000df00ff017b82 */ /* 0x000fe20000000800 */
[----:B------:R-:W0:Y:S07]  /*0010*/  S2R R2, SR_TID.Y ;  /* 0x0000000000027919 */ /* 0x000e2e0000002200 */
[----:B------:R-:W1:Y:S01]  /*0020*/  LDC R0, c[0x0][0x360] ;  /* 0x0000d800ff007b82 */ /* 0x000e620000000800 */
[----:B------:R-:W2:Y:S01]  /*0030*/  LDCU.64 UR6, c[0x0][0x390] ;  /* 0x00007200ff0677ac */ /* 0x000ea20008000a00 */
[----:B------:R-:W1:Y:S06]  /*0040*/  S2R R3, SR_TID.X ;  /* 0x0000000000037919 */ /* 0x000e6c0000002100 */
[----:B------:R-:W0:Y:S08]  /*0050*/  S2UR UR5, SR_CTAID.Y ;  /* 0x00000000000579c3 */ /* 0x000e300000002600 */
[----:B------:R-:W0:Y:S08]  /*0060*/  LDC R7, c[0x0][0x364] ;  /* 0x0000d900ff077b82 */ /* 0x000e300000000800 */
[----:B------:R-:W1:Y:S01]  /*0070*/  S2UR UR4, SR_CTAID.X ;  /* 0x00000000000479c3 */ /* 0x000e620000002500 */
[----:B0-----:R-:W-:-:S05]  /*0080*/  IMAD R7, R7, UR5, R2 ;  /* 0x0000000507077c24 */ /* 0x001fca000f8e0202 */
[----:B--2---:R-:W-:Y:S01]  /*0090*/  ISETP.GE.AND P0, PT, R7, UR7, PT ;  /* 0x0000000707007c0c */ /* 0x004fe2000bf06270 */
[----:B-1----:R-:W-:-:S05]  /*00a0*/  IMAD R0, R0, UR4, R3 ;  /* 0x0000000400007c24 */ /* 0x002fca000f8e0203 */
[----:B------:R-:W-:-:S13]  /*00b0*/  ISETP.GE.OR P0, PT, R0, UR6, P0 ;  /* 0x0000000600007c0c */ /* 0x000fda0008706670 */
[----:B------:R-:W-:Y:S05]  /*00c0*/  @P0 EXIT ;  /* 0x000000000000094d */ /* 0x000fea0003800000 */
[----:B------:R-:W0:Y:S01]  /*00d0*/  LDC.64 R2, c[0x0][0x388] ;  /* 0x0000e200ff027b82 */ /* 0x000e220000000a00 */
[----:B------:R-:W1:Y:S01]  /*00e0*/  LDCU.64 UR4, c[0x0][0x358] ;  /* 0x00006b00ff0477ac */ /* 0x000e620008000a00 */
[----:B------:R-:W-:-:S06]  /*00f0*/  IMAD R7, R7, UR6, R0 ;  /* 0x0000000607077c24 */ /* 0x000fcc000f8e0200 */
[----:B------:R-:W2:Y:S01]  /*0100*/  LDC.64 R4, c[0x0][0x380] ;  /* 0x0000e000ff047b82 */ /* 0x000ea20000000a00 */
[----:B0-----:R-:W-:-:S05]  /*0110*/  IMAD.WIDE R2, R7, 0x4, R2 ;  /* 0x0000000407027825 */ /* 0x001fca00078e0202 */
[----:B-1----:R-:W-:Y:S01]  /*0120*/  STG.E desc[UR4][R2.64], R7 ;  /* 0x0000000702007986 */ /* 0x002fe2000c101904 */
[----:B--2---:R-:W-:-:S05]  /*0130*/  IMAD.WIDE R4, R7, 0x4, R4 ;  /* 0x0000000407047825 */ /* 0x004fca00078e0204 */
[----:B------:R-:W-:Y:S01]  /*0140*/  STG.E desc[UR4][R4.64], R7 ;  /* 0x0000000704007986 */ /* 0x000fe2000c101904 */
[----:B------:R-:W-:Y:S05]  /*0150*/  EXIT ;  /* 0x000000000000794d */ /* 0x000fea0003800000 */
.L_x_0:
[----:B------:R-:W-:-:S00]  /*0160*/  BRA `(.L_x_0) ;  /* 0xfffffffc00fc7947 */ /* 0x000fc0000383ffff */
[----:B------:R-:W-:-:S00]  /*0170*/  NOP ;  /* 0x0000000000007918 */ /* 0x000fc00000000000 */
        /* <DEDUP_REMOVED lines=8> */
.L_x_1:


//--------------------- .nv.shared.reserved.0     --------------------------
	.section	.nv.shared.reserved.0,"aw",@nobits
	.weak		__nv_reservedSMEM_offset_0_alias
	.size		__nv_reservedSMEM_offset_0_alias, 0, 64
	.other		__nv_reservedSMEM_offset_0_alias,@"STO_CUDA_RESERVED_SHARED STV_DEFAULT"
__nv_reservedSMEM_offset_0_alias:
	.zero		0
	.zero		64


//--------------------- .nv.constant0._Z7InitCCLPiS_ii --------------------------
	.section	.nv.constant0._Z7InitCCLPiS_ii,"a",@progbits
	.sectionflags	@""
	.align	4
.nv.constant0._Z7InitCCLPiS_ii:
	.zero		920


//--------------------- SYMBOLS --------------------------

	.type		.nv.reservedSmem.offset0,@object
	.size		.nv.reservedSmem.offset0,0x4
